//
// Generated by NVIDIA NVVM Compiler
//
// Compiler Build ID: CL-36424714
// Cuda compilation tools, release 13.0, V13.0.88
// Based on NVVM 20.0.0
//

.version 9.0
.target sm_100
.address_size 64

	// .globl	_Z6scalarPfS_S_
.extern .func  (.param .b32 func_retval0) vprintf
(
	.param .b64 vprintf_param_0,
	.param .b64 vprintf_param_1
)
;
.global .align 1 .b8 $str[11] = {9, 100, 111, 110, 101, 32, 116, 111, 111, 10};
.global .align 1 .b8 $str$1[7] = {100, 111, 105, 110, 103, 10};

.visible .entry _Z6scalarPfS_S_(
	.param .u64 .ptr .align 1 _Z6scalarPfS_S__param_0,
	.param .u64 .ptr .align 1 _Z6scalarPfS_S__param_1,
	.param .u64 .ptr .align 1 _Z6scalarPfS_S__param_2
)
{
	.reg .b32 	%r<2>;
	.reg .b32 	%f<5>;
	.reg .b64 	%rd<10>;

	ld.param.u64 	%rd1, [_Z6scalarPfS_S__param_0];
	ld.param.u64 	%rd2, [_Z6scalarPfS_S__param_1];
	ld.param.u64 	%rd3, [_Z6scalarPfS_S__param_2];
	cvta.to.global.u64 	%rd4, %rd3;
	cvta.to.global.u64 	%rd5, %rd2;
	cvta.to.global.u64 	%rd6, %rd1;
	mov.u32 	%r1, %tid.x;
	mul.wide.u32 	%rd7, %r1, 4;
	add.s64 	%rd8, %rd6, %rd7;
	ld.global.f32 	%f1, [%rd8];
	add.s64 	%rd9, %rd5, %rd7;
	ld.global.f32 	%f2, [%rd9];
	mul.f32 	%f3, %f1, %f2;
	atom.global.add.f32 	%f4, [%rd4], %f3;
	ret;

}
	// .globl	_Z12ortagonalizePfS_ffii
.visible .entry _Z12ortagonalizePfS_ffii(
	.param .u64 .ptr .align 1 _Z12ortagonalizePfS_ffii_param_0,
	.param .u64 .ptr .align 1 _Z12ortagonalizePfS_ffii_param_1,
	.param .f32 _Z12ortagonalizePfS_ffii_param_2,
	.param .f32 _Z12ortagonalizePfS_ffii_param_3,
	.param .u32 _Z12ortagonalizePfS_ffii_param_4,
	.param .u32 _Z12ortagonalizePfS_ffii_param_5
)
{
	.reg .b32 	%r<9>;
	.reg .b32 	%f<8>;
	.reg .b64 	%rd<11>;

	ld.param.u64 	%rd1, [_Z12ortagonalizePfS_ffii_param_0];
	ld.param.u64 	%rd2, [_Z12ortagonalizePfS_ffii_param_1];
	ld.param.f32 	%f1, [_Z12ortagonalizePfS_ffii_param_2];
	ld.param.f32 	%f2, [_Z12ortagonalizePfS_ffii_param_3];
	ld.param.u32 	%r1, [_Z12ortagonalizePfS_ffii_param_4];
	ld.param.u32 	%r2, [_Z12ortagonalizePfS_ffii_param_5];
	cvta.to.global.u64 	%rd3, %rd1;
	cvta.to.global.u64 	%rd4, %rd2;
	div.rn.f32 	%f3, %f1, %f2;
	mov.u32 	%r3, %ntid.x;
	mov.u32 	%r4, %tid.x;
	mad.lo.s32 	%r5, %r2, %r3, %r4;
	mul.wide.u32 	%rd5, %r5, 4;
	add.s64 	%rd6, %rd4, %rd5;
	ld.global.f32 	%f4, [%rd6];
	mul.f32 	%f5, %f3, %f4;
	mad.lo.s32 	%r6, %r1, %r3, %r4;
	mul.wide.u32 	%rd7, %r6, 4;
	add.s64 	%rd8, %rd3, %rd7;
	ld.global.f32 	%f6, [%rd8];
	sub.f32 	%f7, %f6, %f5;
	st.global.f32 	[%rd8], %f7;
	mov.u64 	%rd9, $str;
	cvta.global.u64 	%rd10, %rd9;
	{ // callseq 0, 0
	.param .b64 param0;
	st.param.b64 	[param0], %rd10;
	.param .b64 param1;
	st.param.b64 	[param1], 0;
	.param .b32 retval0;
	call.uni (retval0), 
	vprintf, 
	(
	param0, 
	param1
	);
	ld.param.b32 	%r7, [retval0];
	} // callseq 0
	ret;

}
	// .globl	_Z10new_scalarPfS_S_i
.visible .entry _Z10new_scalarPfS_S_i(
	.param .u64 .ptr .align 1 _Z10new_scalarPfS_S_i_param_0,
	.param .u64 .ptr .align 1 _Z10new_scalarPfS_S_i_param_1,
	.param .u64 .ptr .align 1 _Z10new_scalarPfS_S_i_param_2,
	.param .u32 _Z10new_scalarPfS_S_i_param_3
)
{
	.reg .b32 	%r<7>;
	.reg .b32 	%f<5>;
	.reg .b64 	%rd<12>;

	ld.param.u64 	%rd1, [_Z10new_scalarPfS_S_i_param_0];
	ld.param.u64 	%rd2, [_Z10new_scalarPfS_S_i_param_1];
	ld.param.u64 	%rd3, [_Z10new_scalarPfS_S_i_param_2];
	ld.param.u32 	%r1, [_Z10new_scalarPfS_S_i_param_3];
	cvta.to.global.u64 	%rd4, %rd3;
	cvta.to.global.u64 	%rd5, %rd2;
	cvta.to.global.u64 	%rd6, %rd1;
	mov.u64 	%rd7, $str$1;
	cvta.global.u64 	%rd8, %rd7;
	{ // callseq 1, 0
	.param .b64 param0;
	st.param.b64 	[param0], %rd8;
	.param .b64 param1;
	st.param.b64 	[param1], 0;
	.param .b32 retval0;
	call.uni (retval0), 
	vprintf, 
	(
	param0, 
	param1
	);
	ld.param.b32 	%r2, [retval0];
	} // callseq 1
	mov.u32 	%r4, %ntid.x;
	mov.u32 	%r5, %tid.x;
	mad.lo.s32 	%r6, %r1, %r4, %r5;
	mul.wide.u32 	%rd9, %r6, 4;
	add.s64 	%rd10, %rd6, %rd9;
	ld.global.f32 	%f1, [%rd10];
	add.s64 	%rd11, %rd5, %rd9;
	ld.global.f32 	%f2, [%rd11];
	mul.f32 	%f3, %f1, %f2;
	atom.global.add.f32 	%f4, [%rd4], %f3;
	ret;

}


// ===== COMPILED SASS (sm_100) =====

	.target	sm_100

	.elftype	@"ET_EXEC"


//--------------------- .note.nv.tkinfo           --------------------------
	.section	.note.nv.tkinfo,"",@"SHT_NOTE"
	.sectionflags	@"SHF_NOTE_NV_TKINFO"
	.tkinfo
        /*0018*/ 	.word	0x00000002
        /*0030*/ 	.string	""
        /*0030*/ 	.string	"ptxas"
        /*0030*/ 	.string	"Cuda compilation tools, release 13.0, V13.0.88"
        /*0030*/ 	.string	"Build cuda_13.0.r13.0/compiler.36424714_0"
        /*0030*/ 	.string	"-arch sm_100 -m 64 "



//--------------------- .note.nv.cuinfo           --------------------------
	.section	.note.nv.cuinfo,"",@"SHT_NOTE"
	.sectionflags	@"SHF_NOTE_NV_CUINFO"
        /*0018*/ 	.short	0x0002
        /*001a*/ 	.short	0x0064
        /*001c*/ 	.short	0x0082
	.zero		2


//--------------------- .nv.info                  --------------------------
	.section	.nv.info,"",@"SHT_CUDA_INFO"
	.align	4


	//----- nvinfo : EIATTR_REGCOUNT
	.align		4
        /*0000*/ 	.byte	0x04, 0x2f
        /*0002*/ 	.short	(.L_3 - .L_2)
	.align		4
.L_2:
        /*0004*/ 	.word	index@(_Z6scalarPfS_S_)
        /*0008*/ 	.word	0x0000000c


	//----- nvinfo : EIATTR_FRAME_SIZE
	.align		4
.L_3:
        /*000c*/ 	.byte	0x04, 0x11
        /*000e*/ 	.short	(.L_5 - .L_4)
	.align		4
.L_4:
        /*0010*/ 	.word	index@(_Z6scalarPfS_S_)
        /*0014*/ 	.word	0x00000000


	//----- nvinfo : EIATTR_REGCOUNT
	.align		4
.L_5:
        /*0018*/ 	.byte	0x04, 0x2f
        /*001a*/ 	.short	(.L_7 - .L_6)
	.align		4
.L_6:
        /*001c*/ 	.word	index@(_Z12ortagonalizePfS_ffii)
        /*0020*/ 	.word	0x00000018


	//----- nvinfo : EIATTR_FRAME_SIZE
	.align		4
.L_7:
        /*0024*/ 	.byte	0x04, 0x11
        /*0026*/ 	.short	(.L_9 - .L_8)
	.align		4
.L_8:
        /*0028*/ 	.word	index@($__internal_0_$__cuda_sm3x_div_rn_noftz_f32_slowpath)
        /*002c*/ 	.word	0x00000000


	//----- nvinfo : EIATTR_FRAME_SIZE
	.align		4
.L_9:
        /*0030*/ 	.byte	0x04, 0x11
        /*0032*/ 	.short	(.L_11 - .L_10)
	.align		4
.L_10:
        /*0034*/ 	.word	index@(_Z12ortagonalizePfS_ffii)
        /*0038*/ 	.word	0x00000000


	//----- nvinfo : EIATTR_REGCOUNT
	.align		4
.L_11:
        /*003c*/ 	.byte	0x04, 0x2f
        /*003e*/ 	.short	(.L_13 - .L_12)
	.align		4
.L_12:
        /*0040*/ 	.word	index@(_Z10new_scalarPfS_S_i)
        /*0044*/ 	.word	0x00000018


	//----- nvinfo : EIATTR_FRAME_SIZE
	.align		4
.L_13:
        /*0048*/ 	.byte	0x04, 0x11
        /*004a*/ 	.short	(.L_15 - .L_14)
	.align		4
.L_14:
        /*004c*/ 	.word	index@(_Z10new_scalarPfS_S_i)
        /*0050*/ 	.word	0x00000000


	//----- nvinfo : EIATTR_MIN_STACK_SIZE
	.align		4
.L_15:
        /*0054*/ 	.byte	0x04, 0x12
        /*0056*/ 	.short	(.L_17 - .L_16)
	.align		4
.L_16:
        /*0058*/ 	.word	index@(_Z10new_scalarPfS_S_i)
        /*005c*/ 	.word	0x00000000


	//----- nvinfo : EIATTR_MIN_STACK_SIZE
	.align		4
.L_17:
        /*0060*/ 	.byte	0x04, 0x12
        /*0062*/ 	.short	(.L_19 - .L_18)
	.align		4
.L_18:
        /*0064*/ 	.word	index@(_Z12ortagonalizePfS_ffii)
        /*0068*/ 	.word	0x00000000


	//----- nvinfo : EIATTR_MIN_STACK_SIZE
	.align		4
.L_19:
        /*006c*/ 	.byte	0x04, 0x12
        /*006e*/ 	.short	(.L_21 - .L_20)
	.align		4
.L_20:
        /*0070*/ 	.word	index@(_Z6scalarPfS_S_)
        /*0074*/ 	.word	0x00000000
.L_21:


//--------------------- .nv.compat                --------------------------
	.section	.nv.compat,"",@"SHT_CUDA_COMPAT_INFO"
	.align	4
        /*0000*/ 	.byte	0x02, 0x09, 0x00, 0x00, 0x02, 0x02, 0x01, 0x00, 0x02, 0x05, 0x05, 0x00, 0x03, 0x07, 0x01, 0x01
        /*0010*/ 	.byte	0x02, 0x03, 0x00, 0x00, 0x02, 0x06, 0x01, 0x00, 0x04, 0x0b, 0x08, 0x00, 0x01, 0x00, 0x00, 0x00
        /*0020*/ 	.byte	0x00, 0x00, 0x00, 0x00


//--------------------- .nv.info._Z10new_scalarPfS_S_i --------------------------
	.section	.nv.info._Z10new_scalarPfS_S_i,"",@"SHT_CUDA_INFO"
	.sectionflags	@""
	.align	4


	//----- nvinfo : EIATTR_CUDA_API_VERSION
	.align		4
        /*0000*/ 	.byte	0x04, 0x37
        /*0002*/ 	.short	(.L_23 - .L_22)
.L_22:
        /*0004*/ 	.word	0x00000082


	//----- nvinfo : EIATTR_KPARAM_INFO
	.align		4
.L_23:
        /*0008*/ 	.byte	0x04, 0x17
        /*000a*/ 	.short	(.L_25 - .L_24)
.L_24:
        /*000c*/ 	.word	0x00000000
        /*0010*/ 	.short	0x0003
        /*0012*/ 	.short	0x0018
        /*0014*/ 	.byte	0x00, 0xf0, 0x11, 0x00


	//----- nvinfo : EIATTR_KPARAM_INFO
	.align		4
.L_25:
        /*0018*/ 	.byte	0x04, 0x17
        /*001a*/ 	.short	(.L_27 - .L_26)
.L_26:
        /*001c*/ 	.word	0x00000000
        /*0020*/ 	.short	0x0002
        /*0022*/ 	.short	0x0010
        /*0024*/ 	.byte	0x00, 0xf5, 0x21, 0x00


	//----- nvinfo : EIATTR_KPARAM_INFO
	.align		4
.L_27:
        /*0028*/ 	.byte	0x04, 0x17
        /*002a*/ 	.short	(.L_29 - .L_28)
.L_28:
        /*002c*/ 	.word	0x00000000
        /*0030*/ 	.short	0x0001
        /*0032*/ 	.short	0x0008
        /*0034*/ 	.byte	0x00, 0xf5, 0x21, 0x00


	//----- nvinfo : EIATTR_KPARAM_INFO
	.align		4
.L_29:
        /*0038*/ 	.byte	0x04, 0x17
        /*003a*/ 	.short	(.L_31 - .L_30)
.L_30:
        /*003c*/ 	.word	0x00000000
        /*0040*/ 	.short	0x0000
        /*0042*/ 	.short	0x0000
        /*0044*/ 	.byte	0x00, 0xf5, 0x21, 0x00


	//----- nvinfo : EIATTR_SPARSE_MMA_MASK
	.align		4
.L_31:
        /*0048*/ 	.byte	0x03, 0x50
        /*004a*/ 	.short	0x0000


	//----- nvinfo : EIATTR_MAXREG_COUNT
	.align		4
        /*004c*/ 	.byte	0x03, 0x1b
        /*004e*/ 	.short	0x00ff


	//----- nvinfo : EIATTR_EXTERNS
	.align		4
        /*0050*/ 	.byte	0x04, 0x0f
        /*0052*/ 	.short	(.L_33 - .L_32)


	//   ....[0]....
	.align		4
.L_32:
        /*0054*/ 	.word	index@(vprintf)


	//----- nvinfo : EIATTR_MERCURY_ISA_VERSION
	.align		4
.L_33:
        /*0058*/ 	.byte	0x03, 0x5f
        /*005a*/ 	.short	0x0101


	//----- nvinfo : EIATTR_VRC_CTA_INIT_COUNT
	.align		4
        /*005c*/ 	.byte	0x02, 0x4a
	.zero		1
	.zero		1


	//----- nvinfo : EIATTR_SYSCALL_OFFSETS
	.align		4
        /*0060*/ 	.byte	0x04, 0x46
        /*0062*/ 	.short	(.L_35 - .L_34)


	//   ....[0]....
.L_34:
        /*0064*/ 	.word	0x00000090


	//----- nvinfo : EIATTR_EXIT_INSTR_OFFSETS
	.align		4
.L_35:
        /*0068*/ 	.byte	0x04, 0x1c
        /*006a*/ 	.short	(.L_37 - .L_36)


	//   ....[0]....
.L_36:
        /*006c*/ 	.word	0x00000170


	//----- nvinfo : EIATTR_CBANK_PARAM_SIZE
	.align		4
.L_37:
        /*0070*/ 	.byte	0x03, 0x19
        /*0072*/ 	.short	0x001c


	//----- nvinfo : EIATTR_PARAM_CBANK
	.align		4
        /*0074*/ 	.byte	0x04, 0x0a
        /*0076*/ 	.short	(.L_39 - .L_38)
	.align		4
.L_38:
        /*0078*/ 	.word	index@(.nv.constant0._Z10new_scalarPfS_S_i)
        /*007c*/ 	.short	0x0380
        /*007e*/ 	.short	0x001c


	//----- nvinfo : EIATTR_SW_WAR
	.align		4
.L_39:
        /*0080*/ 	.byte	0x04, 0x36
        /*0082*/ 	.short	(.L_41 - .L_40)
.L_40:
        /*0084*/ 	.word	0x00000008
.L_41:


//--------------------- .nv.info._Z12ortagonalizePfS_ffii --------------------------
	.section	.nv.info._Z12ortagonalizePfS_ffii,"",@"SHT_CUDA_INFO"
	.sectionflags	@""
	.align	4


	//----- nvinfo : EIATTR_CUDA_API_VERSION
	.align		4
        /*0000*/ 	.byte	0x04, 0x37
        /*0002*/ 	.short	(.L_43 - .L_42)
.L_42:
        /*0004*/ 	.word	0x00000082


	//----- nvinfo : EIATTR_KPARAM_INFO
	.align		4
.L_43:
        /*0008*/ 	.byte	0x04, 0x17
        /*000a*/ 	.short	(.L_45 - .L_44)
.L_44:
        /*000c*/ 	.word	0x00000000
        /*0010*/ 	.short	0x0005
        /*0012*/ 	.short	0x001c
        /*0014*/ 	.byte	0x00, 0xf0, 0x11, 0x00


	//----- nvinfo : EIATTR_KPARAM_INFO
	.align		4
.L_45:
        /*0018*/ 	.byte	0x04, 0x17
        /*001a*/ 	.short	(.L_47 - .L_46)
.L_46:
        /*001c*/ 	.word	0x00000000
        /*0020*/ 	.short	0x0004
        /*0022*/ 	.short	0x0018
        /*0024*/ 	.byte	0x00, 0xf0, 0x11, 0x00


	//----- nvinfo : EIATTR_KPARAM_INFO
	.align		4
.L_47:
        /*0028*/ 	.byte	0x04, 0x17
        /*002a*/ 	.short	(.L_49 - .L_48)
.L_48:
        /*002c*/ 	.word	0x00000000
        /*0030*/ 	.short	0x0003
        /*0032*/ 	.short	0x0014
        /*0034*/ 	.byte	0x00, 0xf0, 0x11, 0x00


	//----- nvinfo : EIATTR_KPARAM_INFO
	.align		4
.L_49:
        /*0038*/ 	.byte	0x04, 0x17
        /*003a*/ 	.short	(.L_51 - .L_50)
.L_50:
        /*003c*/ 	.word	0x00000000
        /*0040*/ 	.short	0x0002
        /*0042*/ 	.short	0x0010
        /*0044*/ 	.byte	0x00, 0xf0, 0x11, 0x00


	//----- nvinfo : EIATTR_KPARAM_INFO
	.align		4
.L_51:
        /*0048*/ 	.byte	0x04, 0x17
        /*004a*/ 	.short	(.L_53 - .L_52)
.L_52:
        /*004c*/ 	.word	0x00000000
        /*0050*/ 	.short	0x0001
        /*0052*/ 	.short	0x0008
        /*0054*/ 	.byte	0x00, 0xf5, 0x21, 0x00


	//----- nvinfo : EIATTR_KPARAM_INFO
	.align		4
.L_53:
        /*0058*/ 	.byte	0x04, 0x17
        /*005a*/ 	.short	(.L_55 - .L_54)
.L_54:
        /*005c*/ 	.word	0x00000000
        /*0060*/ 	.short	0x0000
        /*0062*/ 	.short	0x0000
        /*0064*/ 	.byte	0x00, 0xf5, 0x21, 0x00


	//----- nvinfo : EIATTR_SPARSE_MMA_MASK
	.align		4
.L_55:
        /*0068*/ 	.byte	0x03, 0x50
        /*006a*/ 	.short	0x0000


	//----- nvinfo : EIATTR_MAXREG_COUNT
	.align		4
        /*006c*/ 	.byte	0x03, 0x1b
        /*006e*/ 	.short	0x00ff


	//----- nvinfo : EIATTR_EXTERNS
	.align		4
        /*0070*/ 	.byte	0x04, 0x0f
        /*0072*/ 	.short	(.L_57 - .L_56)


	//   ....[0]....
	.align		4
.L_56:
        /*0074*/ 	.word	index@(vprintf)


	//----- nvinfo : EIATTR_MERCURY_ISA_VERSION
	.align		4
.L_57:
        /*0078*/ 	.byte	0x03, 0x5f
        /*007a*/ 	.short	0x0101


	//----- nvinfo : EIATTR_VRC_CTA_INIT_COUNT
	.align		4
        /*007c*/ 	.byte	0x02, 0x4a
	.zero		1
	.zero		1


	//----- nvinfo : EIATTR_SYSCALL_OFFSETS
	.align		4
        /*0080*/ 	.byte	0x04, 0x46
        /*0082*/ 	.short	(.L_59 - .L_58)


	//   ....[0]....
.L_58:
        /*0084*/ 	.word	0x00000220


	//----- nvinfo : EIATTR_EXIT_INSTR_OFFSETS
	.align		4
.L_59:
        /*0088*/ 	.byte	0x04, 0x1c
        /*008a*/ 	.short	(.L_61 - .L_60)


	//   ....[0]....
.L_60:
        /*008c*/ 	.word	0x00000230


	//----- nvinfo : EIATTR_CRS_STACK_SIZE
	.align		4
.L_61:
        /*0090*/ 	.byte	0x04, 0x1e
        /*0092*/ 	.short	(.L_63 - .L_62)
.L_62:
        /*0094*/ 	.word	0x00000000


	//----- nvinfo : EIATTR_CBANK_PARAM_SIZE
	.align		4
.L_63:
        /*0098*/ 	.byte	0x03, 0x19
        /*009a*/ 	.short	0x0020


	//----- nvinfo : EIATTR_PARAM_CBANK
	.align		4
        /*009c*/ 	.byte	0x04, 0x0a
        /*009e*/ 	.short	(.L_65 - .L_64)
	.align		4
.L_64:
        /*00a0*/ 	.word	index@(.nv.constant0._Z12ortagonalizePfS_ffii)
        /*00a4*/ 	.short	0x0380
        /*00a6*/ 	.short	0x0020


	//----- nvinfo : EIATTR_SW_WAR
	.align		4
.L_65:
        /*00a8*/ 	.byte	0x04, 0x36
        /*00aa*/ 	.short	(.L_67 - .L_66)
.L_66:
        /*00ac*/ 	.word	0x00000008
.L_67:


//--------------------- .nv.info._Z6scalarPfS_S_  --------------------------
	.section	.nv.info._Z6scalarPfS_S_,"",@"SHT_CUDA_INFO"
	.sectionflags	@""
	.align	4


	//----- nvinfo : EIATTR_CUDA_API_VERSION
	.align		4
        /*0000*/ 	.byte	0x04, 0x37
        /*0002*/ 	.short	(.L_69 - .L_68)
.L_68:
        /*0004*/ 	.word	0x00000082


	//----- nvinfo : EIATTR_KPARAM_INFO
	.align		4
.L_69:
        /*0008*/ 	.byte	0x04, 0x17
        /*000a*/ 	.short	(.L_71 - .L_70)
.L_70:
        /*000c*/ 	.word	0x00000000
        /*0010*/ 	.short	0x0002
        /*0012*/ 	.short	0x0010
        /*0014*/ 	.byte	0x00, 0xf5, 0x21, 0x00


	//----- nvinfo : EIATTR_KPARAM_INFO
	.align		4
.L_71:
        /*0018*/ 	.byte	0x04, 0x17
        /*001a*/ 	.short	(.L_73 - .L_72)
.L_72:
        /*001c*/ 	.word	0x00000000
        /*0020*/ 	.short	0x0001
        /*0022*/ 	.short	0x0008
        /*0024*/ 	.byte	0x00, 0xf5, 0x21, 0x00


	//----- nvinfo : EIATTR_KPARAM_INFO
	.align		4
.L_73:
        /*0028*/ 	.byte	0x04, 0x17
        /*002a*/ 	.short	(.L_75 - .L_74)
.L_74:
        /*002c*/ 	.word	0x00000000
        /*0030*/ 	.short	0x0000
        /*0032*/ 	.short	0x0000
        /*0034*/ 	.byte	0x00, 0xf5, 0x21, 0x00


	//----- nvinfo : EIATTR_SPARSE_MMA_MASK
	.align		4
.L_75:
        /*0038*/ 	.byte	0x03, 0x50
        /*003a*/ 	.short	0x0000


	//----- nvinfo : EIATTR_MAXREG_COUNT
	.align		4
        /*003c*/ 	.byte	0x03, 0x1b
        /*003e*/ 	.short	0x00ff


	//----- nvinfo : EIATTR_MERCURY_ISA_VERSION
	.align		4
        /*0040*/ 	.byte	0x03, 0x5f
        /*0042*/ 	.short	0x0101


	//----- nvinfo : EIATTR_VRC_CTA_INIT_COUNT
	.align		4
        /*0044*/ 	.byte	0x02, 0x4a
	.zero		1
	.zero		1


	//----- nvinfo : EIATTR_EXIT_INSTR_OFFSETS
	.align		4
        /*0048*/ 	.byte	0x04, 0x1c
        /*004a*/ 	.short	(.L_77 - .L_76)


	//   ....[0]....
.L_76:
        /*004c*/ 	.word	0x000000c0


	//----- nvinfo : EIATTR_CBANK_PARAM_SIZE
	.align		4
.L_77:
        /*0050*/ 	.byte	0x03, 0x19
        /*0052*/ 	.short	0x0018


	//----- nvinfo : EIATTR_PARAM_CBANK
	.align		4
        /*0054*/ 	.byte	0x04, 0x0a
        /*0056*/ 	.short	(.L_79 - .L_78)
	.align		4
.L_78:
        /*0058*/ 	.word	index@(.nv.constant0._Z6scalarPfS_S_)
        /*005c*/ 	.short	0x0380
        /*005e*/ 	.short	0x0018


	//----- nvinfo : EIATTR_SW_WAR
	.align		4
.L_79:
        /*0060*/ 	.byte	0x04, 0x36
        /*0062*/ 	.short	(.L_81 - .L_80)
.L_80:
        /*0064*/ 	.word	0x00000008
.L_81:


//--------------------- .nv.callgraph             --------------------------
	.section	.nv.callgraph,"",@"SHT_CUDA_CALLGRAPH"
	.align	4
	.sectionentsize	8
	.align		4
        /*0000*/ 	.word	0x00000000
	.align		4
        /*0004*/ 	.word	0xffffffff
	.align		4
        /*0008*/ 	.word	index@(_Z10new_scalarPfS_S_i)
	.align		4
        /*000c*/ 	.word	index@(vprintf)
	.align		4
        /*0010*/ 	.word	index@(_Z12ortagonalizePfS_ffii)
	.align		4
        /*0014*/ 	.word	index@(vprintf)
	.align		4
        /*0018*/ 	.word	0x00000000
	.align		4
        /*001c*/ 	.word	0xfffffffe
	.align		4
        /*0020*/ 	.word	0x00000000
	.align		4
        /*0024*/ 	.word	0xfffffffd
	.align		4
        /*0028*/ 	.word	0x00000000
	.align		4
        /*002c*/ 	.word	0xfffffffc


//--------------------- .nv.constant4             --------------------------
	.section	.nv.constant4,"a",@progbits
	.align	8
	.align		8
.nv.constant4:
        /*0000*/ 	.dword	vprintf
	.align		8
        /*0008*/ 	.dword	$str
	.align		8
        /*0010*/ 	.dword	$str$1


//--------------------- .text._Z10new_scalarPfS_S_i --------------------------
	.section	.text._Z10new_scalarPfS_S_i,"ax",@progbits
	.align	128
        .global         _Z10new_scalarPfS_S_i
        .type           _Z10new_scalarPfS_S_i,@function
        .size           _Z10new_scalarPfS_S_i,(.L_x_15 - _Z10new_scalarPfS_S_i)
        .other          _Z10new_scalarPfS_S_i,@"STO_CUDA_ENTRY STV_DEFAULT"
_Z10new_scalarPfS_S_i:
.text._Z10new_scalarPfS_S_i:
[----:B------:R-:W0:Y:S01]  /*0000*/  LDC R1, c[0x0][0x37c] ;  /* 0x0000df00ff017b82 */ /* 0x000e220000000800 */
[----:B------:R-:W-:Y:S01]  /*0010*/  MOV R0, 0x0 ;  /* 0x0000000000007802 */ /* 0x000fe20000000f00 */
[----:B------:R-:W1:Y:S01]  /*0020*/  LDCU.64 UR4, c[0x4][0x10] ;  /* 0x01000200ff0477ac */ /* 0x000e620008000a00 */
[----:B------:R-:W-:-:S05]  /*0030*/  CS2R R6, SRZ ;  /* 0x0000000000067805 */ /* 0x000fca000001ff00 */
[----:B------:R2:W3:Y:S01]  /*0040*/  LDC.64 R2, c[0x4][R0] ;  /* 0x0100000000027b82 */ /* 0x0004e20000000a00 */
[----:B------:R-:W4:Y:S01]  /*0050*/  LDCU.64 UR36, c[0x0][0x358] ;  /* 0x00006b00ff2477ac */ /* 0x000f220008000a00 */
[----:B-1----:R-:W-:Y:S02]  /*0060*/  MOV R4, UR4 ;  /* 0x0000000400047c02 */ /* 0x002fe40008000f00 */
[----:B--2---:R-:W-:-:S07]  /*0070*/  MOV R5, UR5 ;  /* 0x0000000500057c02 */ /* 0x004fce0008000f00 */
[----:B------:R-:W-:-:S07]  /*0080*/  LEPC R20, `(.L_x_0) ;  /* 0x000000001014794e */ /* 0x000fce0000000000 */
[----:B0--34-:R-:W-:Y:S05]  /*0090*/  CALL.ABS.NOINC R2 ;  /* 0x0000000002007343 */ /* 0x019fea0003c00000 */
.L_x_0:
[----:B------:R-:W0:Y:S01]  /*00a0*/  S2R R7, SR_TID.X ;  /* 0x0000000000077919 */ /* 0x000e220000002100 */
[----:B------:R-:W0:Y:S01]  /*00b0*/  LDC R0, c[0x0][0x398] ;  /* 0x0000e600ff007b82 */ /* 0x000e220000000800 */
[----:B------:R-:W0:Y:S07]  /*00c0*/  LDCU UR4, c[0x0][0x360] ;  /* 0x00006c00ff0477ac */ /* 0x000e2e0008000800 */
[----:B------:R-:W1:Y:S08]  /*00d0*/  LDC.64 R2, c[0x0][0x380] ;  /* 0x0000e000ff027b82 */ /* 0x000e700000000a00 */
[----:B------:R-:W2:Y:S01]  /*00e0*/  LDC.64 R4, c[0x0][0x388] ;  /* 0x0000e200ff047b82 */ /* 0x000ea20000000a00 */
[----:B0-----:R-:W-:-:S04]  /*00f0*/  IMAD R7, R0, UR4, R7 ;  /* 0x0000000400077c24 */ /* 0x001fc8000f8e0207 */
[----:B-1----:R-:W-:-:S04]  /*0100*/  IMAD.WIDE.U32 R2, R7, 0x4, R2 ;  /* 0x0000000407027825 */ /* 0x002fc800078e0002 */
[----:B--2---:R-:W-:Y:S02]  /*0110*/  IMAD.WIDE.U32 R4, R7, 0x4, R4 ;  /* 0x0000000407047825 */ /* 0x004fe400078e0004 */
[----:B------:R-:W2:Y:S04]  /*0120*/  LDG.E R2, desc[UR36][R2.64] ;  /* 0x0000002402027981 */ /* 0x000ea8000c1e1900 */
[----:B------:R-:W2:Y:S01]  /*0130*/  LDG.E R5, desc[UR36][R4.64] ;  /* 0x0000002404057981 */ /* 0x000ea2000c1e1900 */
[----:B------:R-:W0:Y:S01]  /*0140*/  LDC.64 R6, c[0x0][0x390] ;  /* 0x0000e400ff067b82 */ /* 0x000e220000000a00 */
[----:B--2---:R-:W-:-:S05]  /*0150*/  FMUL R9, R2, R5 ;  /* 0x0000000502097220 */ /* 0x004fca0000400000 */
[----:B0-----:R-:W-:Y:S01]  /*0160*/  REDG.E.ADD.F32.FTZ.RN.STRONG.GPU desc[UR36][R6.64], R9 ;  /* 0x00000009060079a6 */ /* 0x001fe2000c12f324 */
[----:B------:R-:W-:Y:S05]  /*0170*/  EXIT ;  /* 0x000000000000794d */ /* 0x000fea0003800000 */
.L_x_1:
[----:B------:R-:W-:-:S00]  /*0180*/  BRA `(.L_x_1) ;  /* 0xfffffffc00fc7947 */ /* 0x000fc0000383ffff */
[----:B------:R-:W-:-:S00]  /*0190*/  NOP ;  /* 0x0000000000007918 */ /* 0x000fc00000000000 */
        /* <DEDUP_REMOVED lines=14> */
.L_x_15:


//--------------------- .text._Z12ortagonalizePfS_ffii --------------------------
	.section	.text._Z12ortagonalizePfS_ffii,"ax",@progbits
	.align	128
        .global         _Z12ortagonalizePfS_ffii
        .type           _Z12ortagonalizePfS_ffii,@function
        .size           _Z12ortagonalizePfS_ffii,(.L_x_14 - _Z12ortagonalizePfS_ffii)
        .other          _Z12ortagonalizePfS_ffii,@"STO_CUDA_ENTRY STV_DEFAULT"
_Z12ortagonalizePfS_ffii:
.text._Z12ortagonalizePfS_ffii:
[----:B------:R-:W0:Y:S08]  /*0000*/  LDC R1, c[0x0][0x37c] ;  /* 0x0000df00ff017b82 */ /* 0x000e300000000800 */
[----:B------:R-:W1:Y:S01]  /*0010*/  LDC.64 R6, c[0x0][0x390] ;  /* 0x0000e400ff067b82 */ /* 0x000e620000000a00 */
[----:B------:R-:W2:Y:S01]  /*0020*/  LDCU.64 UR4, c[0x0][0x358] ;  /* 0x00006b00ff0477ac */ /* 0x000ea20008000a00 */
[----:B-1----:R-:W1:Y:S08]  /*0030*/  MUFU.RCP R0, R7 ;  /* 0x0000000700007308 */ /* 0x002e700000001000 */
[----:B------:R-:W3:Y:S01]  /*0040*/  FCHK P0, R6, R7 ;  /* 0x0000000706007302 */ /* 0x000ee20000000000 */
[----:B-1----:R-:W-:-:S04]  /*0050*/  FFMA R3, R0, -R7, 1 ;  /* 0x3f80000000037423 */ /* 0x002fc80000000807 */
[----:B------:R-:W-:-:S04]  /*0060*/  FFMA R3, R0, R3, R0 ;  /* 0x0000000300037223 */ /* 0x000fc80000000000 */
[----:B------:R-:W-:-:S04]  /*0070*/  FFMA R5, R3, R6, RZ ;  /* 0x0000000603057223 */ /* 0x000fc800000000ff */
[----:B------:R-:W-:-:S04]  /*0080*/  FFMA R0, R5, -R7, R6 ;  /* 0x8000000705007223 */ /* 0x000fc80000000006 */
[----:B------:R-:W-:Y:S01]  /*0090*/  FFMA R11, R3, R0, R5 ;  /* 0x00000000030b7223 */ /* 0x000fe20000000005 */
[----:B0-23--:R-:W-:Y:S06]  /*00a0*/  @!P0 BRA `(.L_x_2) ;  /* 0x00000000000c8947 */ /* 0x00dfec0003800000 */
[----:B------:R-:W-:-:S07]  /*00b0*/  MOV R4, 0xd0 ;  /* 0x000000d000047802 */ /* 0x000fce0000000f00 */
[----:B------:R-:W-:Y:S05]  /*00c0*/  CALL.REL.NOINC `($__internal_0_$__cuda_sm3x_div_rn_noftz_f32_slowpath) ;  /* 0x00000000005c7944 */ /* 0x000fea0003c00000 */
[----:B------:R-:W-:-:S07]  /*00d0*/  IMAD.MOV.U32 R11, RZ, RZ, R3 ;  /* 0x000000ffff0b7224 */ /* 0x000fce00078e0003 */
.L_x_2:
[----:B------:R-:W0:Y:S01]  /*00e0*/  S2R R7, SR_TID.X ;  /* 0x0000000000077919 */ /* 0x000e220000002100 */
[----:B------:R-:W0:Y:S01]  /*00f0*/  LDC.64 R4, c[0x0][0x398] ;  /* 0x0000e600ff047b82 */ /* 0x000e220000000a00 */
[----:B------:R-:W0:Y:S07]  /*0100*/  LDCU UR6, c[0x0][0x360] ;  /* 0x00006c00ff0677ac */ /* 0x000e2e0008000800 */
[----:B------:R-:W1:Y:S08]  /*0110*/  LDC.64 R2, c[0x0][0x388] ;  /* 0x0000e200ff027b82 */ /* 0x000e700000000a00 */
[----:B------:R-:W2:Y:S01]  /*0120*/  LDC.64 R8, c[0x0][0x380] ;  /* 0x0000e000ff087b82 */ /* 0x000ea20000000a00 */
[----:B0-----:R-:W-:-:S02]  /*0130*/  IMAD R5, R5, UR6, R7 ;  /* 0x0000000605057c24 */ /* 0x001fc4000f8e0207 */
[----:B------:R-:W-:Y:S01]  /*0140*/  IMAD R7, R4, UR6, R7 ;  /* 0x0000000604077c24 */ /* 0x000fe2000f8e0207 */
[----:B------:R-:W-:Y:S01]  /*0150*/  MOV R0, 0x0 ;  /* 0x0000000000007802 */ /* 0x000fe20000000f00 */
[----:B-1----:R-:W-:Y:S01]  /*0160*/  IMAD.WIDE.U32 R2, R5, 0x4, R2 ;  /* 0x0000000405027825 */ /* 0x002fe200078e0002 */
[----:B------:R-:W0:Y:S03]  /*0170*/  LDCU.64 UR6, c[0x4][0x8] ;  /* 0x01000100ff0677ac */ /* 0x000e260008000a00 */
[----:B--2---:R-:W-:Y:S02]  /*0180*/  IMAD.WIDE.U32 R8, R7, 0x4, R8 ;  /* 0x0000000407087825 */ /* 0x004fe400078e0008 */
[----:B------:R-:W2:Y:S04]  /*0190*/  LDG.E R2, desc[UR4][R2.64] ;  /* 0x0000000402027981 */ /* 0x000ea8000c1e1900 */
[----:B------:R-:W2:Y:S01]  /*01a0*/  LDG.E R5, desc[UR4][R8.64] ;  /* 0x0000000408057981 */ /* 0x000ea2000c1e1900 */
[----:B------:R1:W3:Y:S01]  /*01b0*/  LDC.64 R12, c[0x4][R0] ;  /* 0x01000000000c7b82 */ /* 0x0002e20000000a00 */
[----:B------:R-:W-:Y:S01]  /*01c0*/  CS2R R6, SRZ ;  /* 0x0000000000067805 */ /* 0x000fe2000001ff00 */
[----:B0-----:R-:W-:-:S02]  /*01d0*/  IMAD.U32 R4, RZ, RZ, UR6 ;  /* 0x00000006ff047e24 */ /* 0x001fc4000f8e00ff */
[----:B--2---:R-:W-:Y:S01]  /*01e0*/  FFMA R11, R2, -R11, R5 ;  /* 0x8000000b020b7223 */ /* 0x004fe20000000005 */
[----:B------:R-:W-:-:S04]  /*01f0*/  IMAD.U32 R5, RZ, RZ, UR7 ;  /* 0x00000007ff057e24 */ /* 0x000fc8000f8e00ff */
[----:B---3--:R1:W-:Y:S03]  /*0200*/  STG.E desc[UR4][R8.64], R11 ;  /* 0x0000000b08007986 */ /* 0x0083e6000c101904 */
[----:B------:R-:W-:-:S07]  /*0210*/  LEPC R20, `(.L_x_3) ;  /* 0x000000001014794e */ /* 0x000fce0000000000 */
[----:B-1----:R-:W-:Y:S05]  /*0220*/  CALL.ABS.NOINC R12 ;  /* 0x000000000c007343 */ /* 0x002fea0003c00000 */
.L_x_3:
[----:B------:R-:W-:Y:S05]  /*0230*/  EXIT ;  /* 0x000000000000794d */ /* 0x000fea0003800000 */
        .weak           $__internal_0_$__cuda_sm3x_div_rn_noftz_f32_slowpath
        .type           $__internal_0_$__cuda_sm3x_div_rn_noftz_f32_slowpath,@function
        .size           $__internal_0_$__cuda_sm3x_div_rn_noftz_f32_slowpath,(.L_x_14 - $__internal_0_$__cuda_sm3x_div_rn_noftz_f32_slowpath)
$__internal_0_$__cuda_sm3x_div_rn_noftz_f32_slowpath:
[----:B------:R-:W0:Y:S08]  /*0240*/  LDC.64 R2, c[0x0][0x390] ;  /* 0x0000e400ff027b82 */ /* 0x000e300000000a00 */
[----:B------:R-:W1:Y:S08]  /*0250*/  LDC R6, c[0x0][0x390] ;  /* 0x0000e400ff067b82 */ /* 0x000e700000000800 */
[----:B------:R-:W2:Y:S01]  /*0260*/  LDC R7, c[0x0][0x394] ;  /* 0x0000e500ff077b82 */ /* 0x000ea20000000800 */
[----:B0-----:R-:W-:-:S02]  /*0270*/  SHF.R.U32.HI R5, RZ, 0x17, R3 ;  /* 0x00000017ff057819 */ /* 0x001fc40000011603 */
[----:B------:R-:W-:Y:S02]  /*0280*/  SHF.R.U32.HI R0, RZ, 0x17, R2 ;  /* 0x00000017ff007819 */ /* 0x000fe40000011602 */
[----:B------:R-:W-:Y:S02]  /*0290*/  LOP3.LUT R5, R5, 0xff, RZ, 0xc0, !PT ;  /* 0x000000ff05057812 */ /* 0x000fe400078ec0ff */
[----:B------:R-:W-:-:S03]  /*02a0*/  LOP3.LUT R0, R0, 0xff, RZ, 0xc0, !PT ;  /* 0x000000ff00007812 */ /* 0x000fc600078ec0ff */
[----:B------:R-:W-:Y:S02]  /*02b0*/  VIADD R10, R5, 0xffffffff ;  /* 0xffffffff050a7836 */ /* 0x000fe40000000000 */
[----:B------:R-:W-:-:S03]  /*02c0*/  VIADD R9, R0, 0xffffffff ;  /* 0xffffffff00097836 */ /* 0x000fc60000000000 */
[----:B------:R-:W-:-:S04]  /*02d0*/  ISETP.GT.U32.AND P0, PT, R10, 0xfd, PT ;  /* 0x000000fd0a00780c */ /* 0x000fc80003f04070 */
[----:B------:R-:W-:-:S13]  /*02e0*/  ISETP.GT.U32.OR P0, PT, R9, 0xfd, P0 ;  /* 0x000000fd0900780c */ /* 0x000fda0000704470 */
[----:B------:R-:W-:Y:S01]  /*02f0*/  @!P0 IMAD.MOV.U32 R8, RZ, RZ, RZ ;  /* 0x000000ffff088224 */ /* 0x000fe200078e00ff */
[----:B-12---:R-:W-:Y:S06]  /*0300*/  @!P0 BRA `(.L_x_4) ;  /* 0x00000000005c8947 */ /* 0x006fec0003800000 */
[----:B------:R-:W-:Y:S02]  /*0310*/  FSETP.GTU.FTZ.AND P0, PT, |R2|, +INF , PT ;  /* 0x7f8000000200780b */ /* 0x000fe40003f1c200 */
[----:B------:R-:W-:-:S04]  /*0320*/  FSETP.GTU.FTZ.AND P1, PT, |R3|, +INF , PT ;  /* 0x7f8000000300780b */ /* 0x000fc80003f3c200 */
[----:B------:R-:W-:-:S13]  /*0330*/  PLOP3.LUT P0, PT, P0, P1, PT, 0xf8, 0x8f ;  /* 0x00000000008f781c */ /* 0x000fda0000703f70 */
[----:B------:R-:W-:Y:S05]  /*0340*/  @P0 BRA `(.L_x_5) ;  /* 0x0000000400440947 */ /* 0x000fea0003800000 */
[----:B------:R-:W-:-:S13]  /*0350*/  LOP3.LUT P0, RZ, R7, 0x7fffffff, R6, 0xc8, !PT ;  /* 0x7fffffff07ff7812 */ /* 0x000fda000780c806 */
[----:B------:R-:W-:Y:S05]  /*0360*/  @!P0 BRA `(.L_x_6) ;  /* 0x0000000400348947 */ /* 0x000fea0003800000 */
[C---:B------:R-:W-:Y:S02]  /*0370*/  FSETP.NEU.FTZ.AND P2, PT, |R2|.reuse, +INF , PT ;  /* 0x7f8000000200780b */ /* 0x040fe40003f5d200 */
[----:B------:R-:W-:Y:S02]  /*0380*/  FSETP.NEU.FTZ.AND P1, PT, |R3|, +INF , PT ;  /* 0x7f8000000300780b */ /* 0x000fe40003f3d200 */
[----:B------:R-:W-:-:S11]  /*0390*/  FSETP.NEU.FTZ.AND P0, PT, |R2|, +INF , PT ;  /* 0x7f8000000200780b */ /* 0x000fd60003f1d200 */
[----:B------:R-:W-:Y:S05]  /*03a0*/  @!P1 BRA !P2, `(.L_x_6) ;  /* 0x0000000400249947 */ /* 0x000fea0005000000 */
[----:B------:R-:W-:-:S04]  /*03b0*/  LOP3.LUT P2, RZ, R6, 0x7fffffff, RZ, 0xc0, !PT ;  /* 0x7fffffff06ff7812 */ /* 0x000fc8000784c0ff */
[----:B------:R-:W-:-:S13]  /*03c0*/  PLOP3.LUT P1, PT, P1, P2, PT, 0x2f, 0xf2 ;  /* 0x0000000000f2781c */ /* 0x000fda0000f24577 */
[----:B------:R-:W-:Y:S05]  /*03d0*/  @P1 BRA `(.L_x_7) ;  /* 0x0000000400101947 */ /* 0x000fea0003800000 */
[----:B------:R-:W-:-:S04]  /*03e0*/  LOP3.LUT P1, RZ, R7, 0x7fffffff, RZ, 0xc0, !PT ;  /* 0x7fffffff07ff7812 */ /* 0x000fc8000782c0ff */
[----:B------:R-:W-:-:S13]  /*03f0*/  PLOP3.LUT P0, PT, P0, P1, PT, 0x2f, 0xf2 ;  /* 0x0000000000f2781c */ /* 0x000fda0000702577 */
[----:B------:R-:W-:Y:S05]  /*0400*/  @P0 BRA `(.L_x_8) ;  /* 0x0000000000f80947 */ /* 0x000fea0003800000 */
[----:B------:R-:W-:Y:S02]  /*0410*/  ISETP.GE.AND P0, PT, R9, RZ, PT ;  /* 0x000000ff0900720c */ /* 0x000fe40003f06270 */
[----:B------:R-:W-:-:S11]  /*0420*/  ISETP.GE.AND P1, PT, R10, RZ, PT ;  /* 0x000000ff0a00720c */ /* 0x000fd60003f26270 */
[----:B------:R-:W-:Y:S02]  /*0430*/  @P0 IMAD.MOV.U32 R8, RZ, RZ, RZ ;  /* 0x000000ffff080224 */ /* 0x000fe400078e00ff */
[----:B------:R-:W-:Y:S01]  /*0440*/  @!P0 FFMA R6, R2, 1.84467440737095516160e+19, RZ ;  /* 0x5f80000002068823 */ /* 0x000fe200000000ff */
[----:B------:R-:W-:Y:S02]  /*0450*/  @!P0 IMAD.MOV.U32 R8, RZ, RZ, -0x40 ;  /* 0xffffffc0ff088424 */ /* 0x000fe400078e00ff */
[----:B------:R-:W-:Y:S02]  /*0460*/  @!P1 FFMA R7, R3, 1.84467440737095516160e+19, RZ ;  /* 0x5f80000003079823 */ /* 0x000fe400000000ff */
[----:B------:R-:W-:-:S07]  /*0470*/  @!P1 VIADD R8, R8, 0x40 ;  /* 0x0000004008089836 */ /* 0x000fce0000000000 */
.L_x_4:
[----:B------:R-:W-:-:S05]  /*0480*/  LEA R2, R5, 0xc0800000, 0x17 ;  /* 0xc080000005027811 */ /* 0x000fca00078eb8ff */
[----:B------:R-:W-:Y:S02]  /*0490*/  IMAD.IADD R7, R7, 0x1, -R2 ;  /* 0x0000000107077824 */ /* 0x000fe400078e0a02 */
[----:B------:R-:W-:Y:S02]  /*04a0*/  VIADD R2, R0, 0xffffff81 ;  /* 0xffffff8100027836 */ /* 0x000fe40000000000 */
[----:B------:R-:W0:Y:S01]  /*04b0*/  MUFU.RCP R3, R7 ;  /* 0x0000000700037308 */ /* 0x000e220000001000 */
[----:B------:R-:W-:Y:S01]  /*04c0*/  FADD.FTZ R9, -R7, -RZ ;  /* 0x800000ff07097221 */ /* 0x000fe20000010100 */
[C---:B------:R-:W-:Y:S01]  /*04d0*/  IMAD R0, R2.reuse, -0x800000, R6 ;  /* 0xff80000002007824 */ /* 0x040fe200078e0206 */
[----:B------:R-:W-:-:S05]  /*04e0*/  IADD3 R5, PT, PT, R2, 0x7f, -R5 ;  /* 0x0000007f02057810 */ /* 0x000fca0007ffe805 */
[----:B------:R-:W-:Y:S02]  /*04f0*/  IMAD.IADD R5, R5, 0x1, R8 ;  /* 0x0000000105057824 */ /* 0x000fe400078e0208 */
[----:B0-----:R-:W-:-:S04]  /*0500*/  FFMA R10, R3, R9, 1 ;  /* 0x3f800000030a7423 */ /* 0x001fc80000000009 */
[----:B------:R-:W-:-:S04]  /*0510*/  FFMA R10, R3, R10, R3 ;  /* 0x0000000a030a7223 */ /* 0x000fc80000000003 */
[----:B------:R-:W-:-:S04]  /*0520*/  FFMA R3, R0, R10, RZ ;  /* 0x0000000a00037223 */ /* 0x000fc800000000ff */
[----:B------:R-:W-:-:S04]  /*0530*/  FFMA R6, R9, R3, R0 ;  /* 0x0000000309067223 */ /* 0x000fc80000000000 */
[----:B------:R-:W-:-:S04]  /*0540*/  FFMA R11, R10, R6, R3 ;  /* 0x000000060a0b7223 */ /* 0x000fc80000000003 */
[----:B------:R-:W-:-:S04]  /*0550*/  FFMA R6, R9, R11, R0 ;  /* 0x0000000b09067223 */ /* 0x000fc80000000000 */
[----:B------:R-:W-:-:S05]  /*0560*/  FFMA R3, R10, R6, R11 ;  /* 0x000000060a037223 */ /* 0x000fca000000000b */
[----:B------:R-:W-:-:S04]  /*0570*/  SHF.R.U32.HI R0, RZ, 0x17, R3 ;  /* 0x00000017ff007819 */ /* 0x000fc80000011603 */
[----:B------:R-:W-:-:S05]  /*0580*/  LOP3.LUT R0, R0, 0xff, RZ, 0xc0, !PT ;  /* 0x000000ff00007812 */ /* 0x000fca00078ec0ff */
[----:B------:R-:W-:-:S04]  /*0590*/  IMAD.IADD R8, R0, 0x1, R5 ;  /* 0x0000000100087824 */ /* 0x000fc800078e0205 */
[----:B------:R-:W-:-:S05]  /*05a0*/  VIADD R0, R8, 0xffffffff ;  /* 0xffffffff08007836 */ /* 0x000fca0000000000 */
[----:B------:R-:W-:-:S13]  /*05b0*/  ISETP.GE.U32.AND P0, PT, R0, 0xfe, PT ;  /* 0x000000fe0000780c */ /* 0x000fda0003f06070 */
[----:B------:R-:W-:Y:S05]  /*05c0*/  @!P0 BRA `(.L_x_9) ;  /* 0x0000000000808947 */ /* 0x000fea0003800000 */
[----:B------:R-:W-:-:S13]  /*05d0*/  ISETP.GT.AND P0, PT, R8, 0xfe, PT ;  /* 0x000000fe0800780c */ /* 0x000fda0003f04270 */
[----:B------:R-:W-:Y:S05]  /*05e0*/  @P0 BRA `(.L_x_10) ;  /* 0x00000000006c0947 */ /* 0x000fea0003800000 */
[----:B------:R-:W-:-:S13]  /*05f0*/  ISETP.GE.AND P0, PT, R8, 0x1, PT ;  /* 0x000000010800780c */ /* 0x000fda0003f06270 */
[----:B------:R-:W-:Y:S05]  /*0600*/  @P0 BRA `(.L_x_11) ;  /* 0x0000000000980947 */ /* 0x000fea0003800000 */
[----:B------:R-:W-:Y:S02]  /*0610*/  ISETP.GE.AND P0, PT, R8, -0x18, PT ;  /* 0xffffffe80800780c */ /* 0x000fe40003f06270 */
[----:B------:R-:W-:-:S11]  /*0620*/  LOP3.LUT R3, R3, 0x80000000, RZ, 0xc0, !PT ;  /* 0x8000000003037812 */ /* 0x000fd600078ec0ff */
[----:B------:R-:W-:Y:S05]  /*0630*/  @!P0 BRA `(.L_x_11) ;  /* 0x00000000008c8947 */ /* 0x000fea0003800000 */
[-CC-:B------:R-:W-:Y:S01]  /*0640*/  FFMA.RZ R0, R10, R6.reuse, R11.reuse ;  /* 0x000000060a007223 */ /* 0x180fe2000000c00b */
[----:B------:R-:W-:Y:S02]  /*0650*/  VIADD R7, R8, 0x20 ;  /* 0x0000002008077836 */ /* 0x000fe40000000000 */
[-CC-:B------:R-:W-:Y:S01]  /*0660*/  FFMA.RM R5, R10, R6.reuse, R11.reuse ;  /* 0x000000060a057223 */ /* 0x180fe2000000400b */
[----:B------:R-:W-:Y:S02]  /*0670*/  ISETP.NE.AND P2, PT, R8, RZ, PT ;  /* 0x000000ff0800720c */ /* 0x000fe40003f45270 */
[----:B------:R-:W-:Y:S01]  /*0680*/  LOP3.LUT R2, R0, 0x7fffff, RZ, 0xc0, !PT ;  /* 0x007fffff00027812 */ /* 0x000fe200078ec0ff */
[----:B------:R-:W-:Y:S01]  /*0690*/  FFMA.RP R0, R10, R6, R11 ;  /* 0x000000060a007223 */ /* 0x000fe2000000800b */
[----:B------:R-:W-:Y:S01]  /*06a0*/  IMAD.MOV R6, RZ, RZ, -R8 ;  /* 0x000000ffff067224 */ /* 0x000fe200078e0a08 */
[----:B------:R-:W-:Y:S02]  /*06b0*/  ISETP.NE.AND P1, PT, R8, RZ, PT ;  /* 0x000000ff0800720c */ /* 0x000fe40003f25270 */
[----:B------:R-:W-:-:S02]  /*06c0*/  LOP3.LUT R2, R2, 0x800000, RZ, 0xfc, !PT ;  /* 0x0080000002027812 */ /* 0x000fc400078efcff */
[----:B------:R-:W-:Y:S02]  /*06d0*/  FSETP.NEU.FTZ.AND P0, PT, R0, R5, PT ;  /* 0x000000050000720b */ /* 0x000fe40003f1d000 */
[----:B------:R-:W-:Y:S02]  /*06e0*/  SHF.L.U32 R7, R2, R7, RZ ;  /* 0x0000000702077219 */ /* 0x000fe400000006ff */
[----:B------:R-:W-:Y:S02]  /*06f0*/  SEL R5, R6, RZ, P2 ;  /* 0x000000ff06057207 */ /* 0x000fe40001000000 */
[----:B------:R-:W-:Y:S02]  /*0700*/  ISETP.NE.AND P1, PT, R7, RZ, P1 ;  /* 0x000000ff0700720c */ /* 0x000fe40000f25270 */
[----:B------:R-:W-:Y:S02]  /*0710*/  SHF.R.U32.HI R5, RZ, R5, R2 ;  /* 0x00000005ff057219 */ /* 0x000fe40000011602 */
[----:B------:R-:W-:-:S02]  /*0720*/  PLOP3.LUT P0, PT, P0, P1, PT, 0xf8, 0x8f ;  /* 0x00000000008f781c */ /* 0x000fc40000703f70 */
[----:B------:R-:W-:Y:S02]  /*0730*/  SHF.R.U32.HI R7, RZ, 0x1, R5 ;  /* 0x00000001ff077819 */ /* 0x000fe40000011605 */
[----:B------:R-:W-:-:S04]  /*0740*/  SEL R0, RZ, 0x1, !P0 ;  /* 0x00000001ff007807 */ /* 0x000fc80004000000 */
[----:B------:R-:W-:-:S04]  /*0750*/  LOP3.LUT R0, R0, 0x1, R7, 0xf8, !PT ;  /* 0x0000000100007812 */ /* 0x000fc800078ef807 */
[----:B------:R-:W-:-:S05]  /*0760*/  LOP3.LUT R0, R0, R5, RZ, 0xc0, !PT ;  /* 0x0000000500007212 */ /* 0x000fca00078ec0ff */
[----:B------:R-:W-:-:S05]  /*0770*/  IMAD.IADD R0, R7, 0x1, R0 ;  /* 0x0000000107007824 */ /* 0x000fca00078e0200 */
[----:B------:R-:W-:Y:S01]  /*0780*/  LOP3.LUT R3, R0, R3, RZ, 0xfc, !PT ;  /* 0x0000000300037212 */ /* 0x000fe200078efcff */
[----:B------:R-:W-:Y:S06]  /*0790*/  BRA `(.L_x_11) ;  /* 0x0000000000347947 */ /* 0x000fec0003800000 */
.L_x_10:
[----:B------:R-:W-:-:S04]  /*07a0*/  LOP3.LUT R3, R3, 0x80000000, RZ, 0xc0, !PT ;  /* 0x8000000003037812 */ /* 0x000fc800078ec0ff */
[----:B------:R-:W-:Y:S01]  /*07b0*/  LOP3.LUT R3, R3, 0x7f800000, RZ, 0xfc, !PT ;  /* 0x7f80000003037812 */ /* 0x000fe200078efcff */
[----:B------:R-:W-:Y:S06]  /*07c0*/  BRA `(.L_x_11) ;  /* 0x0000000000287947 */ /* 0x000fec0003800000 */
.L_x_9:
[----:B------:R-:W-:Y:S01]  /*07d0*/  IMAD R3, R5, 0x800000, R3 ;  /* 0x0080000005037824 */ /* 0x000fe200078e0203 */
[----:B------:R-:W-:Y:S06]  /*07e0*/  BRA `(.L_x_11) ;  /* 0x0000000000207947 */ /* 0x000fec0003800000 */
.L_x_8:
[----:B------:R-:W-:-:S04]  /*07f0*/  LOP3.LUT R3, R7, 0x80000000, R6, 0x48, !PT ;  /* 0x8000000007037812 */ /* 0x000fc800078e4806 */
[----:B------:R-:W-:Y:S01]  /*0800*/  LOP3.LUT R3, R3, 0x7f800000, RZ, 0xfc, !PT ;  /* 0x7f80000003037812 */ /* 0x000fe200078efcff */
[----:B------:R-:W-:Y:S06]  /*0810*/  BRA `(.L_x_11) ;  /* 0x0000000000147947 */ /* 0x000fec0003800000 */
.L_x_7:
[----:B------:R-:W-:Y:S01]  /*0820*/  LOP3.LUT R3, R7, 0x80000000, R6, 0x48, !PT ;  /* 0x8000000007037812 */ /* 0x000fe200078e4806 */
[----:B------:R-:W-:Y:S06]  /*0830*/  BRA `(.L_x_11) ;  /* 0x00000000000c7947 */ /* 0x000fec0003800000 */
.L_x_6:
[----:B------:R-:W0:Y:S01]  /*0840*/  MUFU.RSQ R3, -QNAN ;  /* 0xffc0000000037908 */ /* 0x000e220000001400 */
[----:B------:R-:W-:Y:S05]  /*0850*/  BRA `(.L_x_11) ;  /* 0x0000000000047947 */ /* 0x000fea0003800000 */
.L_x_5:
[----:B------:R-:W-:-:S07]  /*0860*/  FADD.FTZ R3, R2, R3 ;  /* 0x0000000302037221 */ /* 0x000fce0000010000 */
.L_x_11:
[----:B------:R-:W-:-:S04]  /*0870*/  IMAD.MOV.U32 R5, RZ, RZ, 0x0 ;  /* 0x00000000ff057424 */ /* 0x000fc800078e00ff */
[----:B0-----:R-:W-:Y:S05]  /*0880*/  RET.REL.NODEC R4 `(_Z12ortagonalizePfS_ffii) ;  /* 0xfffffff404dc7950 */ /* 0x001fea0003c3ffff */
.L_x_12:
        /* <DEDUP_REMOVED lines=15> */
.L_x_14:


//--------------------- .text._Z6scalarPfS_S_     --------------------------
	.section	.text._Z6scalarPfS_S_,"ax",@progbits
	.align	128
        .global         _Z6scalarPfS_S_
        .type           _Z6scalarPfS_S_,@function
        .size           _Z6scalarPfS_S_,(.L_x_17 - _Z6scalarPfS_S_)
        .other          _Z6scalarPfS_S_,@"STO_CUDA_ENTRY STV_DEFAULT"
_Z6scalarPfS_S_:
.text._Z6scalarPfS_S_:
[----:B------:R-:W-:Y:S01]  /*0000*/  LDC R1, c[0x0][0x37c] ;  /* 0x0000df00ff017b82 */ /* 0x000fe20000000800 */
[----:B------:R-:W0:Y:S07]  /*0010*/  S2R R7, SR_TID.X ;  /* 0x0000000000077919 */ /* 0x000e2e0000002100 */
[----:B------:R-:W0:Y:S01]  /*0020*/  LDC.64 R2, c[0x0][0x380] ;  /* 0x0000e000ff027b82 */ /* 0x000e220000000a00 */
[----:B------:R-:W1:Y:S07]  /*0030*/  LDCU.64 UR4, c[0x0][0x358] ;  /* 0x00006b00ff0477ac */ /* 0x000e6e0008000a00 */
[----:B------:R-:W2:Y:S01]  /*0040*/  LDC.64 R4, c[0x0][0x388] ;  /* 0x0000e200ff047b82 */ /* 0x000ea20000000a00 */
[----:B0-----:R-:W-:-:S04]  /*0050*/  IMAD.WIDE.U32 R2, R7, 0x4, R2 ;  /* 0x0000000407027825 */ /* 0x001fc800078e0002 */
[----:B--2---:R-:W-:Y:S02]  /*0060*/  IMAD.WIDE.U32 R4, R7, 0x4, R4 ;  /* 0x0000000407047825 */ /* 0x004fe400078e0004 */
[----:B-1----:R-:W2:Y:S04]  /*0070*/  LDG.E R2, desc[UR4][R2.64] ;  /* 0x0000000402027981 */ /* 0x002ea8000c1e1900 */
[----:B------:R-:W2:Y:S01]  /*0080*/  LDG.E R5, desc[UR4][R4.64] ;  /* 0x0000000404057981 */ /* 0x000ea2000c1e1900 */
[----:B------:R-:W0:Y:S01]  /*0090*/  LDC.64 R6, c[0x0][0x390] ;  /* 0x0000e400ff067b82 */ /* 0x000e220000000a00 */
[----:B--2---:R-:W-:-:S05]  /*00a0*/  FMUL R9, R2, R5 ;  /* 0x0000000502097220 */ /* 0x004fca0000400000 */
[----:B0-----:R-:W-:Y:S01]  /*00b0*/  REDG.E.ADD.F32.FTZ.RN.STRONG.GPU desc[UR4][R6.64], R9 ;  /* 0x00000009060079a6 */ /* 0x001fe2000c12f304 */
[----:B------:R-:W-:Y:S05]  /*00c0*/  EXIT ;  /* 0x000000000000794d */ /* 0x000fea0003800000 */
.L_x_13:
        /* <DEDUP_REMOVED lines=11> */
.L_x_17:


//--------------------- .nv.global.init           --------------------------
	.section	.nv.global.init,"aw",@progbits
.nv.global.init:
	.type		$str$1,@object
	.size		$str$1,($str - $str$1)
$str$1:
        /*0000*/ 	.byte	0x64, 0x6f, 0x69, 0x6e, 0x67, 0x0a, 0x00
	.type		$str,@object
	.size		$str,(.L_0 - $str)
$str:
        /*0007*/ 	.byte	0x09, 0x64, 0x6f, 0x6e, 0x65, 0x20, 0x74, 0x6f, 0x6f, 0x0a, 0x00
.L_0:


//--------------------- .nv.shared.reserved.0     --------------------------
	.section	.nv.shared.reserved.0,"aw",@nobits
	.weak		__nv_reservedSMEM_offset_0_alias
	.size		__nv_reservedSMEM_offset_0_alias, 0, 64
	.other		__nv_reservedSMEM_offset_0_alias,@"STO_CUDA_RESERVED_SHARED STV_DEFAULT"
__nv_reservedSMEM_offset_0_alias:
	.zero		0
	.zero		64


//--------------------- .nv.constant0._Z10new_scalarPfS_S_i --------------------------
	.section	.nv.constant0._Z10new_scalarPfS_S_i,"a",@progbits
	.sectionflags	@""
	.align	4
.nv.constant0._Z10new_scalarPfS_S_i:
	.zero		924


//--------------------- .nv.constant0._Z12ortagonalizePfS_ffii --------------------------
	.section	.nv.constant0._Z12ortagonalizePfS_ffii,"a",@progbits
	.sectionflags	@""
	.align	4
.nv.constant0._Z12ortagonalizePfS_ffii:
	.zero		928


//--------------------- .nv.constant0._Z6scalarPfS_S_ --------------------------
	.section	.nv.constant0._Z6scalarPfS_S_,"a",@progbits
	.sectionflags	@""
	.align	4
.nv.constant0._Z6scalarPfS_S_:
	.zero		920


//--------------------- SYMBOLS --------------------------

	.type		.nv.reservedSmem.offset0,@object
	.size		.nv.reservedSmem.offset0,0x4
	.type		vprintf,@function
